	.headerflags	@"EF_CUDA_TEXMODE_UNIFIED EF_CUDA_64BIT_ADDRESS EF_CUDA_ACCELERATORS EF_CUDA_SM90 EF_CUDA_VIRTUAL_SM(EF_CUDA_SM90)"
	.elftype	@"ET_EXEC"


//--------------------- .nv.info                  --------------------------
	.section	.nv.info,"",@"SHT_CUDA_INFO"
	.align	4


	//----- nvinfo : EIATTR_REGCOUNT
	.align		4
        /*0000*/ 	.byte	0x04, 0x2f
        /*0002*/ 	.short	(.L_3 - .L_2)
	.align		4
.L_2:
        /*0004*/ 	.word	index@(triton_poi_fused__native_batch_norm_legit_no_training_hardtanh_15)
        /*0008*/ 	.word	0x00000017


	//----- nvinfo : EIATTR_MIN_STACK_SIZE
	.align		4
.L_3:
        /*000c*/ 	.byte	0x04, 0x12
        /*000e*/ 	.short	(.L_5 - .L_4)
	.align		4
.L_4:
        /*0010*/ 	.word	index@(triton_poi_fused__native_batch_norm_legit_no_training_hardtanh_15)
        /*0014*/ 	.word	0x00000000


	//----- nvinfo : EIATTR_FRAME_SIZE
	.align		4
.L_5:
        /*0018*/ 	.byte	0x04, 0x11
        /*001a*/ 	.short	(.L_7 - .L_6)
	.align		4
.L_6:
        /*001c*/ 	.word	index@(triton_poi_fused__native_batch_norm_legit_no_training_hardtanh_15)
        /*0020*/ 	.word	0x00000000


	//----- nvinfo : EIATTR_MIN_STACK_SIZE
	.align		4
.L_7:
        /*0024*/ 	.byte	0x04, 0x12
        /*0026*/ 	.short	(.L_9 - .L_8)
	.align		4
.L_8:
        /*0028*/ 	.word	index@(triton_poi_fused__native_batch_norm_legit_no_training_hardtanh_15)
        /*002c*/ 	.word	0x00000000
.L_9:


//--------------------- .nv.info.triton_poi_fused__native_batch_norm_legit_no_training_hardtanh_15 --------------------------
	.section	.nv.info.triton_poi_fused__native_batch_norm_legit_no_training_hardtanh_15,"",@"SHT_CUDA_INFO"
	.sectionflags	@""
	.align	4


	//----- nvinfo : EIATTR_CUDA_API_VERSION
	.align		4
        /*0000*/ 	.byte	0x04, 0x37
        /*0002*/ 	.short	(.L_11 - .L_10)
.L_10:
        /*0004*/ 	.word	0x0000007c


	//----- nvinfo : EIATTR_KPARAM_INFO
	.align		4
.L_11:
        /*0008*/ 	.byte	0x04, 0x17
        /*000a*/ 	.short	(.L_13 - .L_12)
.L_12:
        /*000c*/ 	.word	0x00000000
        /*0010*/ 	.short	0x0006
        /*0012*/ 	.short	0x0030
        /*0014*/ 	.byte	0x00, 0xf0, 0x11, 0x00


	//----- nvinfo : EIATTR_KPARAM_INFO
	.align		4
.L_13:
        /*0018*/ 	.byte	0x04, 0x17
        /*001a*/ 	.short	(.L_15 - .L_14)
.L_14:
        /*001c*/ 	.word	0x00000000
        /*0020*/ 	.short	0x0005
        /*0022*/ 	.short	0x0028
        /*0024*/ 	.byte	0x00, 0xf4, 0x21, 0x00


	//----- nvinfo : EIATTR_KPARAM_INFO
	.align		4
.L_15:
        /*0028*/ 	.byte	0x04, 0x17
        /*002a*/ 	.short	(.L_17 - .L_16)
.L_16:
        /*002c*/ 	.word	0x00000000
        /*0030*/ 	.short	0x0004
        /*0032*/ 	.short	0x0020
        /*0034*/ 	.byte	0x00, 0xf4, 0x21, 0x00


	//----- nvinfo : EIATTR_KPARAM_INFO
	.align		4
.L_17:
        /*0038*/ 	.byte	0x04, 0x17
        /*003a*/ 	.short	(.L_19 - .L_18)
.L_18:
        /*003c*/ 	.word	0x00000000
        /*0040*/ 	.short	0x0003
        /*0042*/ 	.short	0x0018
        /*0044*/ 	.byte	0x00, 0xf4, 0x21, 0x00


	//----- nvinfo : EIATTR_KPARAM_INFO
	.align		4
.L_19:
        /*0048*/ 	.byte	0x04, 0x17
        /*004a*/ 	.short	(.L_21 - .L_20)
.L_20:
        /*004c*/ 	.word	0x00000000
        /*0050*/ 	.short	0x0002
        /*0052*/ 	.short	0x0010
        /*0054*/ 	.byte	0x00, 0xf4, 0x21, 0x00


	//----- nvinfo : EIATTR_KPARAM_INFO
	.align		4
.L_21:
        /*0058*/ 	.byte	0x04, 0x17
        /*005a*/ 	.short	(.L_23 - .L_22)
.L_22:
        /*005c*/ 	.word	0x00000000
        /*0060*/ 	.short	0x0001
        /*0062*/ 	.short	0x0008
        /*0064*/ 	.byte	0x00, 0xf4, 0x21, 0x00


	//----- nvinfo : EIATTR_KPARAM_INFO
	.align		4
.L_23:
        /*0068*/ 	.byte	0x04, 0x17
        /*006a*/ 	.short	(.L_25 - .L_24)
.L_24:
        /*006c*/ 	.word	0x00000000
        /*0070*/ 	.short	0x0000
        /*0072*/ 	.short	0x0000
        /*0074*/ 	.byte	0x00, 0xf4, 0x21, 0x00


	//----- nvinfo : EIATTR_SPARSE_MMA_MASK
	.align		4
.L_25:
        /*0078*/ 	.byte	0x03, 0x50
        /*007a*/ 	.short	0x0000


	//----- nvinfo : EIATTR_MAXREG_COUNT
	.align		4
        /*007c*/ 	.byte	0x03, 0x1b
        /*007e*/ 	.short	0x00ff


	//----- nvinfo : EIATTR_EXIT_INSTR_OFFSETS
	.align		4
        /*0080*/ 	.byte	0x04, 0x1c
        /*0082*/ 	.short	(.L_27 - .L_26)


	//   ....[0]....
.L_26:
        /*0084*/ 	.word	0x00000470


	//   ....[1]....
        /*0088*/ 	.word	0x00000490


	//----- nvinfo : EIATTR_REQNTID
	.align		4
.L_27:
        /*008c*/ 	.byte	0x04, 0x10
        /*008e*/ 	.short	(.L_29 - .L_28)
.L_28:
        /*0090*/ 	.word	0x00000080
        /*0094*/ 	.word	0x00000001
        /*0098*/ 	.word	0x00000001


	//----- nvinfo : EIATTR_CBANK_PARAM_SIZE
	.align		4
.L_29:
        /*009c*/ 	.byte	0x03, 0x19
        /*009e*/ 	.short	0x0034


	//----- nvinfo : EIATTR_PARAM_CBANK
	.align		4
        /*00a0*/ 	.byte	0x04, 0x0a
        /*00a2*/ 	.short	(.L_31 - .L_30)
	.align		4
.L_30:
        /*00a4*/ 	.word	index@(.nv.constant0.triton_poi_fused__native_batch_norm_legit_no_training_hardtanh_15)
        /*00a8*/ 	.short	0x0210
        /*00aa*/ 	.short	0x0034


	//----- nvinfo : EIATTR_SW_WAR
	.align		4
.L_31:
        /*00ac*/ 	.byte	0x04, 0x36
        /*00ae*/ 	.short	(.L_33 - .L_32)
.L_32:
        /*00b0*/ 	.word	0x00000008
.L_33:


//--------------------- .nv.callgraph             --------------------------
	.section	.nv.callgraph,"",@"SHT_CUDA_CALLGRAPH"
	.align	4
	.sectionentsize	8
	.align		4
        /*0000*/ 	.word	0x00000000
	.align		4
        /*0004*/ 	.word	0xffffffff
	.align		4
        /*0008*/ 	.word	0x00000000
	.align		4
        /*000c*/ 	.word	0xfffffffe
	.align		4
        /*0010*/ 	.word	0x00000000
	.align		4
        /*0014*/ 	.word	0xfffffffd
	.align		4
        /*0018*/ 	.word	0x00000000
	.align		4
        /*001c*/ 	.word	0xfffffffc


//--------------------- .nv.constant4             --------------------------
	.section	.nv.constant4,"a",@progbits
	.align	8
	.align		8
.nv.constant4:
        /*0000*/ 	.dword	_$_str
	.align		8
        /*0008*/ 	.dword	_$_str_$_2


//--------------------- .text.triton_poi_fused__native_batch_norm_legit_no_training_hardtanh_15 --------------------------
	.section	.text.triton_poi_fused__native_batch_norm_legit_no_training_hardtanh_15,"ax",@progbits
	.align	128
        .global         triton_poi_fused__native_batch_norm_legit_no_training_hardtanh_15
        .type           triton_poi_fused__native_batch_norm_legit_no_training_hardtanh_15,@function
        .size           triton_poi_fused__native_batch_norm_legit_no_training_hardtanh_15,(.L_x_1 - triton_poi_fused__native_batch_norm_legit_no_training_hardtanh_15)
        .other          triton_poi_fused__native_batch_norm_legit_no_training_hardtanh_15,@"STO_CUDA_ENTRY STV_DEFAULT"
triton_poi_fused__native_batch_norm_legit_no_training_hardtanh_15:
.text.triton_poi_fused__native_batch_norm_legit_no_training_hardtanh_15:
[----:B------:R-:W0:Y:S01]  /*0000*/  LDC R1, c[0x0][0x28] ;  /* 0x00000a00ff017b82 */ /* 0x000e220000000800 */
[----:B------:R-:W1:Y:S07]  /*0010*/  S2R R0, SR_TID.X ;  /* 0x0000000000007919 */ /* 0x000e6e0000002100 */
[----:B------:R-:W2:Y:S01]  /*0020*/  LDC.64 R8, c[0x0][0x220] ;  /* 0x00008800ff087b82 */ /* 0x000ea20000000a00 */
[----:B------:R-:W-:Y:S01]  /*0030*/  ULDC.64 UR4, c[0x0][0x208] ;  /* 0x0000820000047ab9 */ /* 0x000fe20000000a00 */
[----:B------:R-:W3:Y:S06]  /*0040*/  S2R R3, SR_CTAID.X ;  /* 0x0000000000037919 */ /* 0x000eec0000002500 */
[----:B------:R-:W4:Y:S08]  /*0050*/  LDC.64 R14, c[0x0][0x218] ;  /* 0x00008600ff0e7b82 */ /* 0x000f300000000a00 */
[----:B------:R-:W5:Y:S08]  /*0060*/  LDC.64 R12, c[0x0][0x210] ;  /* 0x00008400ff0c7b82 */ /* 0x000f700000000a00 */
[----:B------:R-:W5:Y:S01]  /*0070*/  LDC.64 R16, c[0x0][0x228] ;  /* 0x00008a00ff107b82 */ /* 0x000f620000000a00 */
[----:B-1----:R-:W-:-:S07]  /*0080*/  IMAD.SHL.U32 R0, R0, 0x2, RZ ;  /* 0x0000000200007824 */ /* 0x002fce00078e00ff */
[----:B------:R-:W1:Y:S01]  /*0090*/  LDC.64 R18, c[0x0][0x230] ;  /* 0x00008c00ff127b82 */ /* 0x000e620000000a00 */
[----:B------:R-:W-:-:S04]  /*00a0*/  LOP3.LUT R0, R0, 0xfe, RZ, 0xc0, !PT ;  /* 0x000000fe00007812 */ /* 0x000fc800078ec0ff */
[----:B---3--:R-:W-:-:S04]  /*00b0*/  LEA R0, R3, R0, 0x8 ;  /* 0x0000000003007211 */ /* 0x008fc800078e40ff */
[C---:B------:R-:W-:Y:S01]  /*00c0*/  ISETP.GE.AND P0, PT, R0.reuse, 0xc00, PT ;  /* 0x00000c000000780c */ /* 0x040fe20003f06270 */
[----:B------:R-:W-:-:S05]  /*00d0*/  IMAD.HI R2, R0, 0x2aaaaaab, RZ ;  /* 0x2aaaaaab00027827 */ /* 0x000fca00078e02ff */
[----:B------:R-:W-:-:S04]  /*00e0*/  SHF.R.U32.HI R3, RZ, 0x1f, R2 ;  /* 0x0000001fff037819 */ /* 0x000fc80000011602 */
[----:B------:R-:W-:-:S05]  /*00f0*/  LEA.HI R3, R2, R3, RZ, 0x19 ;  /* 0x0000000302037211 */ /* 0x000fca00078fc8ff */
[----:B------:R-:W-:Y:S01]  /*0100*/  IMAD R11, R3, -0x300, R0 ;  /* 0xfffffd00030b7824 */ /* 0x000fe200078e0200 */
[----:B------:R-:W-:-:S03]  /*0110*/  CS2R R2, SRZ ;  /* 0x0000000000027805 */ /* 0x000fc6000001ff00 */
[----:B--2---:R-:W-:-:S05]  /*0120*/  IMAD.WIDE R8, R11, 0x4, R8 ;  /* 0x000000040b087825 */ /* 0x004fca00078e0208 */
[----:B------:R2:W3:Y:S01]  /*0130*/  @!P0 LDG.E.EL.64 R2, desc[UR4][R8.64] ;  /* 0x0000000408028981 */ /* 0x0004e2000c2e1b00 */
[----:B------:R-:W-:Y:S02]  /*0140*/  CS2R R4, SRZ ;  /* 0x0000000000047805 */ /* 0x000fe4000001ff00 */
[----:B------:R-:W-:Y:S01]  /*0150*/  CS2R R6, SRZ ;  /* 0x0000000000067805 */ /* 0x000fe2000001ff00 */
[----:B----4-:R-:W-:-:S04]  /*0160*/  IMAD.WIDE R14, R11, 0x4, R14 ;  /* 0x000000040b0e7825 */ /* 0x010fc800078e020e */
[----:B-----5:R-:W-:Y:S01]  /*0170*/  IMAD.WIDE R12, R0, 0x4, R12 ;  /* 0x00000004000c7825 */ /* 0x020fe200078e020c */
[----:B------:R-:W4:Y:S01]  /*0180*/  @!P0 LDG.E.EL.64 R4, desc[UR4][R14.64] ;  /* 0x000000040e048981 */ /* 0x000f22000c2e1b00 */
[----:B--2---:R-:W-:Y:S02]  /*0190*/  CS2R R8, SRZ ;  /* 0x0000000000087805 */ /* 0x004fe4000001ff00 */
[C---:B0-----:R-:W-:Y:S01]  /*01a0*/  IMAD.WIDE R16, R11.reuse, 0x4, R16 ;  /* 0x000000040b107825 */ /* 0x041fe200078e0210 */
[----:B------:R0:W4:Y:S03]  /*01b0*/  @!P0 LDG.E.64 R6, desc[UR4][R12.64] ;  /* 0x000000040c068981 */ /* 0x000126000c1e1b00 */
[----:B-1----:R-:W-:Y:S01]  /*01c0*/  IMAD.WIDE R18, R11, 0x4, R18 ;  /* 0x000000040b127825 */ /* 0x002fe200078e0212 */
[----:B------:R-:W-:-:S04]  /*01d0*/  CS2R R10, SRZ ;  /* 0x00000000000a7805 */ /* 0x000fc8000001ff00 */
[----:B------:R-:W2:Y:S04]  /*01e0*/  @!P0 LDG.E.EL.64 R8, desc[UR4][R18.64] ;  /* 0x0000000412088981 */ /* 0x000ea8000c2e1b00 */
[----:B------:R-:W2:Y:S01]  /*01f0*/  @!P0 LDG.E.EL.64 R10, desc[UR4][R16.64] ;  /* 0x00000004100a8981 */ /* 0x000ea2000c2e1b00 */
[----:B0-----:R-:W-:Y:S02]  /*0200*/  IMAD.MOV.U32 R13, RZ, RZ, 0x3e800000 ;  /* 0x3e800000ff0d7424 */ /* 0x001fe400078e00ff */
[----:B---3--:R-:W-:Y:S01]  /*0210*/  FADD R2, R2, 9.9999997473787516356e-06 ;  /* 0x3727c5ac02027421 */ /* 0x008fe20000000000 */
[----:B------:R-:W-:-:S03]  /*0220*/  FADD R3, R3, 9.9999997473787516356e-06 ;  /* 0x3727c5ac03037421 */ /* 0x000fc60000000000 */
[----:B------:R-:W0:Y:S08]  /*0230*/  MUFU.SQRT R20, R2 ;  /* 0x0000000200147308 */ /* 0x000e300000002000 */
[----:B------:R-:W1:Y:S01]  /*0240*/  MUFU.SQRT R14, R3 ;  /* 0x00000003000e7308 */ /* 0x000e620000002000 */
[C---:B0-----:R-:W-:Y:S02]  /*0250*/  FSETP.GT.AND P1, PT, R20.reuse, 8.50705917302346158658e+37, PT ;  /* 0x7e8000001400780b */ /* 0x041fe40003f24000 */
[----:B------:R-:W-:-:S02]  /*0260*/  FSETP.GEU.AND P3, PT, R20, 1.175494350822287508e-38, PT ;  /* 0x008000001400780b */ /* 0x000fc40003f6e000 */
[C---:B-1----:R-:W-:Y:S02]  /*0270*/  FSETP.GT.AND P2, PT, R14.reuse, 8.50705917302346158658e+37, PT ;  /* 0x7e8000000e00780b */ /* 0x042fe40003f44000 */
[----:B------:R-:W-:-:S07]  /*0280*/  FSETP.GEU.AND P4, PT, R14, 1.175494350822287508e-38, PT ;  /* 0x008000000e00780b */ /* 0x000fce0003f8e000 */
[----:B------:R-:W-:-:S04]  /*0290*/  @P1 FMUL R20, R20, 0.25 ;  /* 0x3e80000014141820 */ /* 0x000fc80000400000 */
[----:B------:R-:W-:Y:S01]  /*02a0*/  @!P3 FMUL R20, R20, 16777216 ;  /* 0x4b8000001414b820 */ /* 0x000fe20000400000 */
[----:B------:R-:W-:-:S04]  /*02b0*/  @P2 FMUL R14, R14, 0.25 ;  /* 0x3e8000000e0e2820 */ /* 0x000fc80000400000 */
[----:B------:R-:W-:Y:S01]  /*02c0*/  @!P4 FMUL R14, R14, 16777216 ;  /* 0x4b8000000e0ec820 */ /* 0x000fe20000400000 */
[----:B------:R-:W0:Y:S01]  /*02d0*/  MUFU.RCP R20, R20 ;  /* 0x0000001400147308 */ /* 0x000e220000001000 */
[----:B------:R-:W-:-:S07]  /*02e0*/  FSEL R3, R13, 1, P1 ;  /* 0x3f8000000d037808 */ /* 0x000fce0000800000 */
[----:B------:R-:W1:Y:S01]  /*02f0*/  MUFU.RCP R14, R14 ;  /* 0x0000000e000e7308 */ /* 0x000e620000001000 */
[----:B------:R-:W-:Y:S01]  /*0300*/  FSEL R13, R13, 1, P2 ;  /* 0x3f8000000d0d7808 */ /* 0x000fe20001000000 */
[----:B------:R-:W-:Y:S01]  /*0310*/  @!P3 FMUL R3, R3, 16777216 ;  /* 0x4b8000000303b820 */ /* 0x000fe20000400000 */
[----:B----4-:R-:W-:-:S03]  /*0320*/  FADD R4, -R4, R6 ;  /* 0x0000000604047221 */ /* 0x010fc60000000100 */
[----:B------:R-:W-:Y:S01]  /*0330*/  @!P4 FMUL R13, R13, 16777216 ;  /* 0x4b8000000d0dc820 */ /* 0x000fe20000400000 */
[----:B0-----:R-:W-:Y:S01]  /*0340*/  FMUL R3, R20, R3 ;  /* 0x0000000314037220 */ /* 0x001fe20000400000 */
[----:B------:R-:W-:-:S03]  /*0350*/  FADD R5, -R5, R7 ;  /* 0x0000000705057221 */ /* 0x000fc60000000100 */
[----:B------:R-:W-:Y:S01]  /*0360*/  FMUL R7, R4, R3 ;  /* 0x0000000304077220 */ /* 0x000fe20000400000 */
[----:B-1----:R-:W-:-:S03]  /*0370*/  FMUL R2, R14, R13 ;  /* 0x0000000d0e027220 */ /* 0x002fc60000400000 */
[----:B--2---:R-:W-:Y:S01]  /*0380*/  FFMA R7, R7, R10, R8 ;  /* 0x0000000a07077223 */ /* 0x004fe20000000008 */
[----:B------:R-:W-:Y:S02]  /*0390*/  FMUL R4, R5, R2 ;  /* 0x0000000205047220 */ /* 0x000fe40000400000 */
[----:B------:R-:W0:Y:S02]  /*03a0*/  LDC.64 R2, c[0x0][0x238] ;  /* 0x00008e00ff027b82 */ /* 0x000e240000000a00 */
[----:B------:R-:W-:Y:S01]  /*03b0*/  FFMA R4, R4, R11, R9 ;  /* 0x0000000b04047223 */ /* 0x000fe20000000009 */
[----:B------:R-:W-:-:S04]  /*03c0*/  FSETP.GTU.AND P1, PT, R7, RZ, PT ;  /* 0x000000ff0700720b */ /* 0x000fc80003f2c000 */
[C---:B------:R-:W-:Y:S02]  /*03d0*/  FSETP.GTU.AND P2, PT, R4.reuse, RZ, PT ;  /* 0x000000ff0400720b */ /* 0x040fe40003f4c000 */
[----:B------:R-:W-:Y:S02]  /*03e0*/  FSEL R6, R7, RZ, P1 ;  /* 0x000000ff07067208 */ /* 0x000fe40000800000 */
[----:B------:R-:W-:Y:S02]  /*03f0*/  FSEL R7, R4, RZ, P2 ;  /* 0x000000ff04077208 */ /* 0x000fe40001000000 */
[C---:B------:R-:W-:Y:S02]  /*0400*/  FSETP.GEU.AND P3, PT, R6.reuse, 6, PT ;  /* 0x40c000000600780b */ /* 0x040fe40003f6e000 */
[----:B------:R-:W-:Y:S02]  /*0410*/  FSETP.GEU.AND P4, PT, R7, 6, PT ;  /* 0x40c000000700780b */ /* 0x000fe40003f8e000 */
[----:B------:R-:W-:-:S02]  /*0420*/  FSETP.NAN.AND P1, PT, R6, R6, PT ;  /* 0x000000060600720b */ /* 0x000fc40003f28000 */
[----:B------:R-:W-:Y:S01]  /*0430*/  FSETP.NAN.AND P2, PT, R7, R7, PT ;  /* 0x000000070700720b */ /* 0x000fe20003f48000 */
[----:B0-----:R-:W-:-:S06]  /*0440*/  IMAD.WIDE R2, R0, 0x4, R2 ;  /* 0x0000000400027825 */ /* 0x001fcc00078e0202 */
[----:B------:R-:W-:Y:S02]  /*0450*/  @P3 SEL R6, R6, 0x40c00000, P1 ;  /* 0x40c0000006063807 */ /* 0x000fe40000800000 */
[----:B------:R-:W-:Y:S01]  /*0460*/  @P4 SEL R7, R7, 0x40c00000, P2 ;  /* 0x40c0000007074807 */ /* 0x000fe20001000000 */
[----:B------:R-:W-:Y:S06]  /*0470*/  @P0 EXIT ;  /* 0x000000000000094d */ /* 0x000fec0003800000 */
[----:B------:R-:W-:Y:S01]  /*0480*/  STG.E.64 desc[UR4][R2.64], R6 ;  /* 0x0000000602007986 */ /* 0x000fe2000c101b04 */
[----:B------:R-:W-:Y:S05]  /*0490*/  EXIT ;  /* 0x000000000000794d */ /* 0x000fea0003800000 */
.L_x_0:
[----:B------:R-:W-:-:S00]  /*04a0*/  BRA `(.L_x_0) ;  /* 0xfffffffc00fc7947 */ /* 0x000fc0000383ffff */
[----:B------:R-:W-:-:S00]  /*04b0*/  NOP ;  /* 0x0000000000007918 */ /* 0x000fc00000000000 */
        /* <DEDUP_REMOVED lines=12> */
.L_x_1:


//--------------------- .nv.global.init           --------------------------
	.section	.nv.global.init,"aw",@progbits
.nv.global.init:
	.type		_$_str,@object
	.size		_$_str,(_$_str_$_2 - _$_str)
_$_str:
        /*0000*/ 	.byte	0x5f, 0x5f, 0x43, 0x55, 0x44, 0x41, 0x5f, 0x46, 0x54, 0x5a, 0x00
	.type		_$_str_$_2,@object
	.size		_$_str_$_2,(.L_1 - _$_str_$_2)
_$_str_$_2:
        /*000b*/ 	.byte	0x5f, 0x5f, 0x43, 0x55, 0x44, 0x41, 0x5f, 0x50, 0x52, 0x45, 0x43, 0x5f, 0x53, 0x51, 0x52, 0x54
        /*001b*/ 	.byte	0x00
.L_1:


//--------------------- .nv.constant0.triton_poi_fused__native_batch_norm_legit_no_training_hardtanh_15 --------------------------
	.section	.nv.constant0.triton_poi_fused__native_batch_norm_legit_no_training_hardtanh_15,"a",@progbits
	.sectionflags	@""
	.align	4
.nv.constant0.triton_poi_fused__native_batch_norm_legit_no_training_hardtanh_15:
	.zero		580
